//
// Generated by NVIDIA NVVM Compiler
//
// Compiler Build ID: CL-36424714
// Cuda compilation tools, release 13.0, V13.0.88
// Based on NVVM 20.0.0
//

.version 9.0
.target sm_100
.address_size 64

	// .globl	_Z9mm_kernelPfS_S_j
// _ZZ9mm_kernelPfS_S_jE3A_s has been demoted
// _ZZ9mm_kernelPfS_S_jE3B_s has been demoted

.visible .entry _Z9mm_kernelPfS_S_j(
	.param .u64 .ptr .align 1 _Z9mm_kernelPfS_S_j_param_0,
	.param .u64 .ptr .align 1 _Z9mm_kernelPfS_S_j_param_1,
	.param .u64 .ptr .align 1 _Z9mm_kernelPfS_S_j_param_2,
	.param .u32 _Z9mm_kernelPfS_S_j_param_3
)
{
	.reg .pred 	%p<3>;
	.reg .b32 	%r<33>;
	.reg .b32 	%f<105>;
	.reg .b64 	%rd<13>;
	// demoted variable
	.shared .align 4 .b8 _ZZ9mm_kernelPfS_S_jE3A_s[4096];
	// demoted variable
	.shared .align 4 .b8 _ZZ9mm_kernelPfS_S_jE3B_s[4096];
	ld.param.u64 	%rd3, [_Z9mm_kernelPfS_S_j_param_0];
	ld.param.u64 	%rd4, [_Z9mm_kernelPfS_S_j_param_1];
	ld.param.u64 	%rd5, [_Z9mm_kernelPfS_S_j_param_2];
	ld.param.u32 	%r19, [_Z9mm_kernelPfS_S_j_param_3];
	mov.u32 	%r20, %ctaid.y;
	mov.u32 	%r21, %ntid.y;
	mov.u32 	%r1, %tid.y;
	mad.lo.s32 	%r2, %r20, %r21, %r1;
	mov.u32 	%r22, %ctaid.x;
	mov.u32 	%r23, %ntid.x;
	mov.u32 	%r3, %tid.x;
	mad.lo.s32 	%r4, %r22, %r23, %r3;
	setp.lt.u32 	%p1, %r19, 32;
	mov.f32 	%f104, 0f00000000;
	@%p1 bra 	$L__BB0_3;
	shl.b32 	%r24, %r1, 7;
	mov.u32 	%r25, _ZZ9mm_kernelPfS_S_jE3A_s;
	add.s32 	%r5, %r25, %r24;
	shl.b32 	%r26, %r3, 2;
	add.s32 	%r6, %r5, %r26;
	mov.u32 	%r27, _ZZ9mm_kernelPfS_S_jE3B_s;
	add.s32 	%r8, %r27, %r26;
	add.s32 	%r7, %r8, %r24;
	shr.u32 	%r28, %r19, 5;
	neg.s32 	%r32, %r28;
	mad.lo.s32 	%r31, %r19, %r2, %r3;
	mad.lo.s32 	%r30, %r1, %r19, %r4;
	shl.b32 	%r12, %r19, 5;
	cvta.to.global.u64 	%rd1, %rd3;
	cvta.to.global.u64 	%rd2, %rd4;
	mov.f32 	%f104, 0f00000000;
$L__BB0_2:
	mul.wide.u32 	%rd6, %r31, 4;
	add.s64 	%rd7, %rd1, %rd6;
	ld.global.f32 	%f6, [%rd7];
	st.shared.f32 	[%r6], %f6;
	mul.wide.u32 	%rd8, %r30, 4;
	add.s64 	%rd9, %rd2, %rd8;
	ld.global.f32 	%f7, [%rd9];
	st.shared.f32 	[%r7], %f7;
	bar.sync 	0;
	ld.shared.f32 	%f8, [%r5];
	ld.shared.f32 	%f9, [%r8];
	fma.rn.f32 	%f10, %f8, %f9, %f104;
	ld.shared.f32 	%f11, [%r5+4];
	ld.shared.f32 	%f12, [%r8+128];
	fma.rn.f32 	%f13, %f11, %f12, %f10;
	ld.shared.f32 	%f14, [%r5+8];
	ld.shared.f32 	%f15, [%r8+256];
	fma.rn.f32 	%f16, %f14, %f15, %f13;
	ld.shared.f32 	%f17, [%r5+12];
	ld.shared.f32 	%f18, [%r8+384];
	fma.rn.f32 	%f19, %f17, %f18, %f16;
	ld.shared.f32 	%f20, [%r5+16];
	ld.shared.f32 	%f21, [%r8+512];
	fma.rn.f32 	%f22, %f20, %f21, %f19;
	ld.shared.f32 	%f23, [%r5+20];
	ld.shared.f32 	%f24, [%r8+640];
	fma.rn.f32 	%f25, %f23, %f24, %f22;
	ld.shared.f32 	%f26, [%r5+24];
	ld.shared.f32 	%f27, [%r8+768];
	fma.rn.f32 	%f28, %f26, %f27, %f25;
	ld.shared.f32 	%f29, [%r5+28];
	ld.shared.f32 	%f30, [%r8+896];
	fma.rn.f32 	%f31, %f29, %f30, %f28;
	ld.shared.f32 	%f32, [%r5+32];
	ld.shared.f32 	%f33, [%r8+1024];
	fma.rn.f32 	%f34, %f32, %f33, %f31;
	ld.shared.f32 	%f35, [%r5+36];
	ld.shared.f32 	%f36, [%r8+1152];
	fma.rn.f32 	%f37, %f35, %f36, %f34;
	ld.shared.f32 	%f38, [%r5+40];
	ld.shared.f32 	%f39, [%r8+1280];
	fma.rn.f32 	%f40, %f38, %f39, %f37;
	ld.shared.f32 	%f41, [%r5+44];
	ld.shared.f32 	%f42, [%r8+1408];
	fma.rn.f32 	%f43, %f41, %f42, %f40;
	ld.shared.f32 	%f44, [%r5+48];
	ld.shared.f32 	%f45, [%r8+1536];
	fma.rn.f32 	%f46, %f44, %f45, %f43;
	ld.shared.f32 	%f47, [%r5+52];
	ld.shared.f32 	%f48, [%r8+1664];
	fma.rn.f32 	%f49, %f47, %f48, %f46;
	ld.shared.f32 	%f50, [%r5+56];
	ld.shared.f32 	%f51, [%r8+1792];
	fma.rn.f32 	%f52, %f50, %f51, %f49;
	ld.shared.f32 	%f53, [%r5+60];
	ld.shared.f32 	%f54, [%r8+1920];
	fma.rn.f32 	%f55, %f53, %f54, %f52;
	ld.shared.f32 	%f56, [%r5+64];
	ld.shared.f32 	%f57, [%r8+2048];
	fma.rn.f32 	%f58, %f56, %f57, %f55;
	ld.shared.f32 	%f59, [%r5+68];
	ld.shared.f32 	%f60, [%r8+2176];
	fma.rn.f32 	%f61, %f59, %f60, %f58;
	ld.shared.f32 	%f62, [%r5+72];
	ld.shared.f32 	%f63, [%r8+2304];
	fma.rn.f32 	%f64, %f62, %f63, %f61;
	ld.shared.f32 	%f65, [%r5+76];
	ld.shared.f32 	%f66, [%r8+2432];
	fma.rn.f32 	%f67, %f65, %f66, %f64;
	ld.shared.f32 	%f68, [%r5+80];
	ld.shared.f32 	%f69, [%r8+2560];
	fma.rn.f32 	%f70, %f68, %f69, %f67;
	ld.shared.f32 	%f71, [%r5+84];
	ld.shared.f32 	%f72, [%r8+2688];
	fma.rn.f32 	%f73, %f71, %f72, %f70;
	ld.shared.f32 	%f74, [%r5+88];
	ld.shared.f32 	%f75, [%r8+2816];
	fma.rn.f32 	%f76, %f74, %f75, %f73;
	ld.shared.f32 	%f77, [%r5+92];
	ld.shared.f32 	%f78, [%r8+2944];
	fma.rn.f32 	%f79, %f77, %f78, %f76;
	ld.shared.f32 	%f80, [%r5+96];
	ld.shared.f32 	%f81, [%r8+3072];
	fma.rn.f32 	%f82, %f80, %f81, %f79;
	ld.shared.f32 	%f83, [%r5+100];
	ld.shared.f32 	%f84, [%r8+3200];
	fma.rn.f32 	%f85, %f83, %f84, %f82;
	ld.shared.f32 	%f86, [%r5+104];
	ld.shared.f32 	%f87, [%r8+3328];
	fma.rn.f32 	%f88, %f86, %f87, %f85;
	ld.shared.f32 	%f89, [%r5+108];
	ld.shared.f32 	%f90, [%r8+3456];
	fma.rn.f32 	%f91, %f89, %f90, %f88;
	ld.shared.f32 	%f92, [%r5+112];
	ld.shared.f32 	%f93, [%r8+3584];
	fma.rn.f32 	%f94, %f92, %f93, %f91;
	ld.shared.f32 	%f95, [%r5+116];
	ld.shared.f32 	%f96, [%r8+3712];
	fma.rn.f32 	%f97, %f95, %f96, %f94;
	ld.shared.f32 	%f98, [%r5+120];
	ld.shared.f32 	%f99, [%r8+3840];
	fma.rn.f32 	%f100, %f98, %f99, %f97;
	ld.shared.f32 	%f101, [%r5+124];
	ld.shared.f32 	%f102, [%r8+3968];
	fma.rn.f32 	%f104, %f101, %f102, %f100;
	bar.sync 	0;
	add.s32 	%r32, %r32, 1;
	setp.ne.s32 	%p2, %r32, 0;
	add.s32 	%r31, %r31, 32;
	add.s32 	%r30, %r30, %r12;
	@%p2 bra 	$L__BB0_2;
$L__BB0_3:
	cvta.to.global.u64 	%rd10, %rd5;
	mad.lo.s32 	%r29, %r19, %r2, %r4;
	mul.wide.u32 	%rd11, %r29, 4;
	add.s64 	%rd12, %rd10, %rd11;
	st.global.f32 	[%rd12], %f104;
	ret;

}


// ===== COMPILED SASS (sm_100) =====

	.target	sm_100

	.elftype	@"ET_EXEC"


//--------------------- .note.nv.tkinfo           --------------------------
	.section	.note.nv.tkinfo,"",@"SHT_NOTE"
	.sectionflags	@"SHF_NOTE_NV_TKINFO"
	.tkinfo
        /*0018*/ 	.word	0x00000002
        /*0030*/ 	.string	""
        /*0030*/ 	.string	"ptxas"
        /*0030*/ 	.string	"Cuda compilation tools, release 13.0, V13.0.88"
        /*0030*/ 	.string	"Build cuda_13.0.r13.0/compiler.36424714_0"
        /*0030*/ 	.string	"-arch sm_100 -m 64 "



//--------------------- .note.nv.cuinfo           --------------------------
	.section	.note.nv.cuinfo,"",@"SHT_NOTE"
	.sectionflags	@"SHF_NOTE_NV_CUINFO"
        /*0018*/ 	.short	0x0002
        /*001a*/ 	.short	0x0064
        /*001c*/ 	.short	0x0082
	.zero		2


//--------------------- .nv.info                  --------------------------
	.section	.nv.info,"",@"SHT_CUDA_INFO"
	.align	4


	//----- nvinfo : EIATTR_REGCOUNT
	.align		4
        /*0000*/ 	.byte	0x04, 0x2f
        /*0002*/ 	.short	(.L_1 - .L_0)
	.align		4
.L_0:
        /*0004*/ 	.word	index@(_Z9mm_kernelPfS_S_j)
        /*0008*/ 	.word	0x00000020


	//----- nvinfo : EIATTR_FRAME_SIZE
	.align		4
.L_1:
        /*000c*/ 	.byte	0x04, 0x11
        /*000e*/ 	.short	(.L_3 - .L_2)
	.align		4
.L_2:
        /*0010*/ 	.word	index@(_Z9mm_kernelPfS_S_j)
        /*0014*/ 	.word	0x00000000


	//----- nvinfo : EIATTR_MIN_STACK_SIZE
	.align		4
.L_3:
        /*0018*/ 	.byte	0x04, 0x12
        /*001a*/ 	.short	(.L_5 - .L_4)
	.align		4
.L_4:
        /*001c*/ 	.word	index@(_Z9mm_kernelPfS_S_j)
        /*0020*/ 	.word	0x00000000
.L_5:


//--------------------- .nv.compat                --------------------------
	.section	.nv.compat,"",@"SHT_CUDA_COMPAT_INFO"
	.align	4
        /*0000*/ 	.byte	0x02, 0x09, 0x00, 0x00, 0x02, 0x02, 0x01, 0x00, 0x02, 0x05, 0x05, 0x00, 0x03, 0x07, 0x01, 0x01
        /*0010*/ 	.byte	0x02, 0x03, 0x00, 0x00, 0x02, 0x06, 0x01, 0x00, 0x04, 0x0b, 0x08, 0x00, 0x09, 0x00, 0x00, 0x00
        /*0020*/ 	.byte	0x00, 0x00, 0x00, 0x00


//--------------------- .nv.info._Z9mm_kernelPfS_S_j --------------------------
	.section	.nv.info._Z9mm_kernelPfS_S_j,"",@"SHT_CUDA_INFO"
	.sectionflags	@""
	.align	4


	//----- nvinfo : EIATTR_CUDA_API_VERSION
	.align		4
        /*0000*/ 	.byte	0x04, 0x37
        /*0002*/ 	.short	(.L_7 - .L_6)
.L_6:
        /*0004*/ 	.word	0x00000082


	//----- nvinfo : EIATTR_KPARAM_INFO
	.align		4
.L_7:
        /*0008*/ 	.byte	0x04, 0x17
        /*000a*/ 	.short	(.L_9 - .L_8)
.L_8:
        /*000c*/ 	.word	0x00000000
        /*0010*/ 	.short	0x0003
        /*0012*/ 	.short	0x0018
        /*0014*/ 	.byte	0x00, 0xf0, 0x11, 0x00


	//----- nvinfo : EIATTR_KPARAM_INFO
	.align		4
.L_9:
        /*0018*/ 	.byte	0x04, 0x17
        /*001a*/ 	.short	(.L_11 - .L_10)
.L_10:
        /*001c*/ 	.word	0x00000000
        /*0020*/ 	.short	0x0002
        /*0022*/ 	.short	0x0010
        /*0024*/ 	.byte	0x00, 0xf5, 0x21, 0x00


	//----- nvinfo : EIATTR_KPARAM_INFO
	.align		4
.L_11:
        /*0028*/ 	.byte	0x04, 0x17
        /*002a*/ 	.short	(.L_13 - .L_12)
.L_12:
        /*002c*/ 	.word	0x00000000
        /*0030*/ 	.short	0x0001
        /*0032*/ 	.short	0x0008
        /*0034*/ 	.byte	0x00, 0xf5, 0x21, 0x00


	//----- nvinfo : EIATTR_KPARAM_INFO
	.align		4
.L_13:
        /*0038*/ 	.byte	0x04, 0x17
        /*003a*/ 	.short	(.L_15 - .L_14)
.L_14:
        /*003c*/ 	.word	0x00000000
        /*0040*/ 	.short	0x0000
        /*0042*/ 	.short	0x0000
        /*0044*/ 	.byte	0x00, 0xf5, 0x21, 0x00


	//----- nvinfo : EIATTR_SPARSE_MMA_MASK
	.align		4
.L_15:
        /*0048*/ 	.byte	0x03, 0x50
        /*004a*/ 	.short	0x0000


	//----- nvinfo : EIATTR_MAXREG_COUNT
	.align		4
        /*004c*/ 	.byte	0x03, 0x1b
        /*004e*/ 	.short	0x00ff


	//----- nvinfo : EIATTR_NUM_BARRIERS
	.align		4
        /*0050*/ 	.byte	0x02, 0x4c
        /*0052*/ 	.byte	0x01
	.zero		1


	//----- nvinfo : EIATTR_MERCURY_ISA_VERSION
	.align		4
        /*0054*/ 	.byte	0x03, 0x5f
        /*0056*/ 	.short	0x0101


	//----- nvinfo : EIATTR_VRC_CTA_INIT_COUNT
	.align		4
        /*0058*/ 	.byte	0x02, 0x4a
	.zero		1
	.zero		1


	//----- nvinfo : EIATTR_EXIT_INSTR_OFFSETS
	.align		4
        /*005c*/ 	.byte	0x04, 0x1c
        /*005e*/ 	.short	(.L_17 - .L_16)


	//   ....[0]....
.L_16:
        /*0060*/ 	.word	0x00000770


	//----- nvinfo : EIATTR_CBANK_PARAM_SIZE
	.align		4
.L_17:
        /*0064*/ 	.byte	0x03, 0x19
        /*0066*/ 	.short	0x001c


	//----- nvinfo : EIATTR_PARAM_CBANK
	.align		4
        /*0068*/ 	.byte	0x04, 0x0a
        /*006a*/ 	.short	(.L_19 - .L_18)
	.align		4
.L_18:
        /*006c*/ 	.word	index@(.nv.constant0._Z9mm_kernelPfS_S_j)
        /*0070*/ 	.short	0x0380
        /*0072*/ 	.short	0x001c


	//----- nvinfo : EIATTR_SW_WAR
	.align		4
.L_19:
        /*0074*/ 	.byte	0x04, 0x36
        /*0076*/ 	.short	(.L_21 - .L_20)
.L_20:
        /*0078*/ 	.word	0x00000008
.L_21:


//--------------------- .nv.callgraph             --------------------------
	.section	.nv.callgraph,"",@"SHT_CUDA_CALLGRAPH"
	.align	4
	.sectionentsize	8
	.align		4
        /*0000*/ 	.word	0x00000000
	.align		4
        /*0004*/ 	.word	0xffffffff
	.align		4
        /*0008*/ 	.word	0x00000000
	.align		4
        /*000c*/ 	.word	0xfffffffe
	.align		4
        /*0010*/ 	.word	0x00000000
	.align		4
        /*0014*/ 	.word	0xfffffffd
	.align		4
        /*0018*/ 	.word	0x00000000
	.align		4
        /*001c*/ 	.word	0xfffffffc


//--------------------- .text._Z9mm_kernelPfS_S_j --------------------------
	.section	.text._Z9mm_kernelPfS_S_j,"ax",@progbits
	.align	128
        .global         _Z9mm_kernelPfS_S_j
        .type           _Z9mm_kernelPfS_S_j,@function
        .size           _Z9mm_kernelPfS_S_j,(.L_x_3 - _Z9mm_kernelPfS_S_j)
        .other          _Z9mm_kernelPfS_S_j,@"STO_CUDA_ENTRY STV_DEFAULT"
_Z9mm_kernelPfS_S_j:
.text._Z9mm_kernelPfS_S_j:
[----:B------:R-:W-:Y:S01]  /*0000*/  LDC R1, c[0x0][0x37c] ;  /* 0x0000df00ff017b82 */ /* 0x000fe20000000800 */
[----:B------:R-:W0:Y:S07]  /*0010*/  S2R R8, SR_TID.Y ;  /* 0x0000000000087919 */ /* 0x000e2e0000002200 */
[----:B------:R-:W1:Y:S01]  /*0020*/  LDC R0, c[0x0][0x398] ;  /* 0x0000e600ff007b82 */ /* 0x000e620000000800 */
[----:B------:R-:W2:Y:S01]  /*0030*/  LDCU.64 UR8, c[0x0][0x358] ;  /* 0x00006b00ff0877ac */ /* 0x000ea20008000a00 */
[----:B------:R-:W-:Y:S01]  /*0040*/  HFMA2 R11, -RZ, RZ, 0, 0 ;  /* 0x00000000ff0b7431 */ /* 0x000fe200000001ff */
[----:B------:R-:W3:Y:S05]  /*0050*/  S2R R9, SR_TID.X ;  /* 0x0000000000097919 */ /* 0x000eea0000002100 */
[----:B------:R-:W0:Y:S08]  /*0060*/  LDC R3, c[0x0][0x364] ;  /* 0x0000d900ff037b82 */ /* 0x000e300000000800 */
[----:B------:R-:W0:Y:S08]  /*0070*/  S2UR UR4, SR_CTAID.Y ;  /* 0x00000000000479c3 */ /* 0x000e300000002600 */
[----:B------:R-:W3:Y:S01]  /*0080*/  S2UR UR5, SR_CTAID.X ;  /* 0x00000000000579c3 */ /* 0x000ee20000002500 */
[----:B-1----:R-:W-:-:S07]  /*0090*/  ISETP.GE.U32.AND P0, PT, R0, 0x20, PT ;  /* 0x000000200000780c */ /* 0x002fce0003f06070 */
[----:B------:R-:W3:Y:S08]  /*00a0*/  LDC R5, c[0x0][0x360] ;  /* 0x0000d800ff057b82 */ /* 0x000ef00000000800 */
[----:B------:R-:W1:Y:S01]  /*00b0*/  LDC.64 R22, c[0x0][0x390] ;  /* 0x0000e400ff167b82 */ /* 0x000e620000000a00 */
[----:B0-----:R-:W-:Y:S02]  /*00c0*/  IMAD R3, R3, UR4, R8 ;  /* 0x0000000403037c24 */ /* 0x001fe4000f8e0208 */
[----:B---3--:R-:W-:-:S04]  /*00d0*/  IMAD R5, R5, UR5, R9 ;  /* 0x0000000505057c24 */ /* 0x008fc8000f8e0209 */
[----:B------:R-:W-:-:S04]  /*00e0*/  IMAD R7, R3, R0, R5 ;  /* 0x0000000003077224 */ /* 0x000fc800078e0205 */
[----:B-1----:R-:W-:Y:S01]  /*00f0*/  IMAD.WIDE.U32 R22, R7, 0x4, R22 ;  /* 0x0000000407167825 */ /* 0x002fe200078e0016 */
[----:B--2---:R-:W-:Y:S06]  /*0100*/  @!P0 BRA `(.L_x_0) ;  /* 0x0000000400948947 */ /* 0x004fec0003800000 */
[----:B------:R-:W0:Y:S01]  /*0110*/  S2UR UR6, SR_CgaCtaId ;  /* 0x00000000000679c3 */ /* 0x000e220000008800 */
[----:B------:R-:W-:Y:S01]  /*0120*/  UMOV UR4, 0x400 ;  /* 0x0000040000047882 */ /* 0x000fe20000000000 */
[----:B------:R-:W-:Y:S01]  /*0130*/  SHF.R.U32.HI R4, RZ, 0x5, R0 ;  /* 0x00000005ff047819 */ /* 0x000fe20000011600 */
[----:B------:R-:W-:Y:S01]  /*0140*/  UIADD3 UR5, UPT, UPT, UR4, 0x1000, URZ ;  /* 0x0000100004057890 */ /* 0x000fe2000fffe0ff */
[-C--:B------:R-:W-:Y:S01]  /*0150*/  IMAD R2, R3, R0.reuse, R9 ;  /* 0x0000000003027224 */ /* 0x080fe200078e0209 */
[----:B------:R-:W-:Y:S01]  /*0160*/  MOV R11, RZ ;  /* 0x000000ff000b7202 */ /* 0x000fe20000000f00 */
[----:B------:R-:W-:Y:S01]  /*0170*/  IMAD R3, R8, R0, R5 ;  /* 0x0000000008037224 */ /* 0x000fe200078e0205 */
[----:B------:R-:W-:Y:S01]  /*0180*/  IADD3 R4, PT, PT, -R4, RZ, RZ ;  /* 0x000000ff04047210 */ /* 0x000fe20007ffe1ff */
[----:B------:R-:W1:Y:S08]  /*0190*/  LDC.64 R20, c[0x0][0x380] ;  /* 0x0000e000ff147b82 */ /* 0x000e700000000a00 */
[----:B------:R-:W2:Y:S01]  /*01a0*/  LDC.64 R18, c[0x0][0x388] ;  /* 0x0000e200ff127b82 */ /* 0x000ea20000000a00 */
[----:B0-----:R-:W-:-:S02]  /*01b0*/  ULEA UR4, UR6, UR4, 0x18 ;  /* 0x0000000406047291 */ /* 0x001fc4000f8ec0ff */
[----:B------:R-:W-:-:S04]  /*01c0*/  ULEA UR5, UR6, UR5, 0x18 ;  /* 0x0000000506057291 */ /* 0x000fc8000f8ec0ff */
[C---:B------:R-:W-:Y:S02]  /*01d0*/  LEA R16, R8.reuse, UR4, 0x7 ;  /* 0x0000000408107c11 */ /* 0x040fe4000f8e38ff */
[C---:B------:R-:W-:Y:S02]  /*01e0*/  LEA R6, R9.reuse, UR5, 0x2 ;  /* 0x0000000509067c11 */ /* 0x040fe4000f8e10ff */
[----:B------:R-:W-:Y:S02]  /*01f0*/  LEA R7, R9, R16, 0x2 ;  /* 0x0000001009077211 */ /* 0x000fe400078e10ff */
[----:B------:R-:W-:-:S07]  /*0200*/  LEA R5, R8, R6, 0x7 ;  /* 0x0000000608057211 */ /* 0x000fce00078e38ff */
.L_x_1:
[----:B-1----:R-:W-:-:S04]  /*0210*/  IMAD.WIDE.U32 R24, R2, 0x4, R20 ;  /* 0x0000000402187825 */ /* 0x002fc800078e0014 */
[----:B--2---:R-:W-:Y:S02]  /*0220*/  IMAD.WIDE.U32 R8, R3, 0x4, R18 ;  /* 0x0000000403087825 */ /* 0x004fe400078e0012 */
[----:B------:R-:W2:Y:S04]  /*0230*/  LDG.E R24, desc[UR8][R24.64] ;  /* 0x0000000818187981 */ /* 0x000ea8000c1e1900 */
[----:B------:R-:W3:Y:S01]  /*0240*/  LDG.E R26, desc[UR8][R8.64] ;  /* 0x00000008081a7981 */ /* 0x000ee2000c1e1900 */
[----:B------:R-:W-:Y:S02]  /*0250*/  IADD3 R4, PT, PT, R4, 0x1, RZ ;  /* 0x0000000104047810 */ /* 0x000fe40007ffe0ff */
[----:B------:R-:W-:Y:S02]  /*0260*/  IADD3 R2, PT, PT, R2, 0x20, RZ ;  /* 0x0000002002027810 */ /* 0x000fe40007ffe0ff */
[----:B------:R-:W-:-:S02]  /*0270*/  ISETP.NE.AND P0, PT, R4, RZ, PT ;  /* 0x000000ff0400720c */ /* 0x000fc40003f05270 */
[----:B------:R-:W-:Y:S01]  /*0280*/  LEA R3, R0, R3, 0x5 ;  /* 0x0000000300037211 */ /* 0x000fe200078e28ff */
[----:B--2---:R-:W-:Y:S04]  /*0290*/  STS [R7], R24 ;  /* 0x0000001807007388 */ /* 0x004fe80000000800 */
[----:B---3--:R-:W-:Y:S01]  /*02a0*/  STS [R5], R26 ;  /* 0x0000001a05007388 */ /* 0x008fe20000000800 */
[----:B------:R-:W-:Y:S06]  /*02b0*/  BAR.SYNC.DEFER_BLOCKING 0x0 ;  /* 0x0000000000007b1d */ /* 0x000fec0000010000 */
[----:B------:R-:W-:Y:S04]  /*02c0*/  LDS R10, [R6] ;  /* 0x00000000060a7984 */ /* 0x000fe80000000800 */
[----:B------:R-:W0:Y:S04]  /*02d0*/  LDS.128 R12, [R16] ;  /* 0x00000000100c7984 */ /* 0x000e280000000c00 */
[----:B------:R-:W1:Y:S04]  /*02e0*/  LDS R27, [R6+0x80] ;  /* 0x00008000061b7984 */ /* 0x000e680000000800 */
[----:B------:R-:W2:Y:S04]  /*02f0*/  LDS R17, [R6+0x100] ;  /* 0x0001000006117984 */ /* 0x000ea80000000800 */
[----:B------:R-:W3:Y:S04]  /*0300*/  LDS R29, [R6+0x180] ;  /* 0x00018000061d7984 */ /* 0x000ee80000000800 */
[----:B------:R-:W-:Y:S01]  /*0310*/  LDS R25, [R6+0x380] ;  /* 0x0003800006197984 */ /* 0x000fe20000000800 */
[----:B0-----:R-:W-:-:S03]  /*0320*/  FFMA R10, R12, R10, R11 ;  /* 0x0000000a0c0a7223 */ /* 0x001fc6000000000b */
[----:B------:R-:W-:Y:S01]  /*0330*/  LDS R12, [R6+0x280] ;  /* 0x00028000060c7984 */ /* 0x000fe20000000800 */
[----:B-1----:R-:W-:-:S03]  /*0340*/  FFMA R28, R27, R13, R10 ;  /* 0x0000000d1b1c7223 */ /* 0x002fc6000000000a */
[----:B------:R-:W-:Y:S01]  /*0350*/  LDS R13, [R6+0x200] ;  /* 0x00020000060d7984 */ /* 0x000fe20000000800 */
[----:B--2---:R-:W-:-:S03]  /*0360*/  FFMA R14, R17, R14, R28 ;  /* 0x0000000e110e7223 */ /* 0x004fc6000000001c */
[----:B------:R-:W0:Y:S01]  /*0370*/  LDS.128 R8, [R16+0x10] ;  /* 0x0000100010087984 */ /* 0x000e220000000c00 */
[----:B---3--:R-:W-:-:S03]  /*0380*/  FFMA R15, R29, R15, R14 ;  /* 0x0000000f1d0f7223 */ /* 0x008fc6000000000e */
[----:B------:R-:W1:Y:S01]  /*0390*/  LDS R17, [R6+0x300] ;  /* 0x0003000006117984 */ /* 0x000e620000000800 */
[----:B0-----:R-:W-:-:S03]  /*03a0*/  FFMA R13, R8, R13, R15 ;  /* 0x0000000d080d7223 */ /* 0x001fc6000000000f */
[----:B------:R-:W-:Y:S01]  /*03b0*/  LDS R8, [R6+0x480] ;  /* 0x0004800006087984 */ /* 0x000fe20000000800 */
[----:B------:R-:W-:-:S03]  /*03c0*/  FFMA R24, R12, R9, R13 ;  /* 0x000000090c187223 */ /* 0x000fc6000000000d */
[----:B------:R-:W-:Y:S01]  /*03d0*/  LDS R9, [R6+0x400] ;  /* 0x0004000006097984 */ /* 0x000fe20000000800 */
[----:B-1----:R-:W-:-:S03]  /*03e0*/  FFMA R10, R17, R10, R24 ;  /* 0x0000000a110a7223 */ /* 0x002fc60000000018 */
[----:B------:R-:W0:Y:S01]  /*03f0*/  LDS.128 R12, [R16+0x20] ;  /* 0x00002000100c7984 */ /* 0x000e220000000c00 */
[----:B------:R-:W-:-:S03]  /*0400*/  FFMA R11, R25, R11, R10 ;  /* 0x0000000b190b7223 */ /* 0x000fc6000000000a */
[----:B------:R-:W1:Y:S04]  /*0410*/  LDS R17, [R6+0x500] ;  /* 0x0005000006117984 */ /* 0x000e680000000800 */
[----:B------:R-:W2:Y:S01]  /*0420*/  LDS R25, [R6+0x580] ;  /* 0x0005800006197984 */ /* 0x000ea20000000800 */
[----:B0-----:R-:W-:-:S03]  /*0430*/  FFMA R9, R12, R9, R11 ;  /* 0x000000090c097223 */ /* 0x001fc6000000000b */
[----:B------:R-:W-:Y:S01]  /*0440*/  LDS R12, [R6+0x680] ;  /* 0x00068000060c7984 */ /* 0x000fe20000000800 */
[----:B------:R-:W-:-:S03]  /*0450*/  FFMA R24, R8, R13, R9 ;  /* 0x0000000d08187223 */ /* 0x000fc60000000009 */
[----:B------:R-:W-:Y:S01]  /*0460*/  LDS R13, [R6+0x600] ;  /* 0x00060000060d7984 */ /* 0x000fe20000000800 */
[----:B-1----:R-:W-:-:S03]  /*0470*/  FFMA R14, R17, R14, R24 ;  /* 0x0000000e110e7223 */ /* 0x002fc60000000018 */
[----:B------:R-:W0:Y:S01]  /*0480*/  LDS.128 R8, [R16+0x30] ;  /* 0x0000300010087984 */ /* 0x000e220000000c00 */
[----:B--2---:R-:W-:-:S03]  /*0490*/  FFMA R15, R25, R15, R14 ;  /* 0x0000000f190f7223 */ /* 0x004fc6000000000e */
        /* <DEDUP_REMOVED lines=19> */
[----:B------:R-:W-:Y:S04]  /*05d0*/  LDS R24, [R6+0xc80] ;  /* 0x000c800006187984 */ /* 0x000fe80000000800 */
[----:B------:R-:W-:Y:S01]  /*05e0*/  LDS R17, [R6+0xd00] ;  /* 0x000d000006117984 */ /* 0x000fe20000000800 */
[----:B0-----:R-:W-:-:S03]  /*05f0*/  FFMA R13, R8, R13, R15 ;  /* 0x0000000d080d7223 */ /* 0x001fc6000000000f */
[----:B------:R-:W0:Y:S01]  /*0600*/  LDS R8, [R6+0xb80] ;  /* 0x000b800006087984 */ /* 0x000e220000000800 */
[----:B------:R-:W-:-:S03]  /*0610*/  FFMA R26, R12, R9, R13 ;  /* 0x000000090c1a7223 */ /* 0x000fc6000000000d */
[----:B------:R-:W-:Y:S01]  /*0620*/  LDS R9, [R6+0xc00] ;  /* 0x000c000006097984 */ /* 0x000fe20000000800 */
[----:B-1----:R-:W-:-:S03]  /*0630*/  FFMA R25, R25, R10, R26 ;  /* 0x0000000a19197223 */ /* 0x002fc6000000001a */
[----:B------:R-:W1:Y:S01]  /*0640*/  LDS.128 R12, [R16+0x60] ;  /* 0x00006000100c7984 */ /* 0x000e620000000c00 */
[----:B0-----:R-:W-:-:S03]  /*0650*/  FFMA R11, R8, R11, R25 ;  /* 0x0000000b080b7223 */ /* 0x001fc60000000019 */
[----:B------:R-:W-:Y:S01]  /*0660*/  LDS R25, [R6+0xf80] ;  /* 0x000f800006197984 */ /* 0x000fe20000000800 */
[----:B-1----:R-:W-:-:S03]  /*0670*/  FFMA R9, R12, R9, R11 ;  /* 0x000000090c097223 */ /* 0x002fc6000000000b */
[----:B------:R-:W0:Y:S01]  /*0680*/  LDS R12, [R6+0xd80] ;  /* 0x000d8000060c7984 */ /* 0x000e220000000800 */
[----:B------:R-:W-:-:S03]  /*0690*/  FFMA R26, R24, R13, R9 ;  /* 0x0000000d181a7223 */ /* 0x000fc60000000009 */
[----:B------:R-:W-:Y:S01]  /*06a0*/  LDS R13, [R6+0xe00] ;  /* 0x000e0000060d7984 */ /* 0x000fe20000000800 */
[----:B------:R-:W-:-:S03]  /*06b0*/  FFMA R17, R17, R14, R26 ;  /* 0x0000000e11117223 */ /* 0x000fc6000000001a */
[----:B------:R-:W1:Y:S04]  /*06c0*/  LDS.128 R8, [R16+0x70] ;  /* 0x0000700010087984 */ /* 0x000e680000000c00 */
[----:B------:R-:W2:Y:S04]  /*06d0*/  LDS R24, [R6+0xe80] ;  /* 0x000e800006187984 */ /* 0x000ea80000000800 */
[----:B------:R-:W3:Y:S01]  /*06e0*/  LDS R14, [R6+0xf00] ;  /* 0x000f0000060e7984 */ /* 0x000ee20000000800 */
[----:B0-----:R-:W-:-:S04]  /*06f0*/  FFMA R15, R12, R15, R17 ;  /* 0x0000000f0c0f7223 */ /* 0x001fc80000000011 */
[----:B-1----:R-:W-:-:S04]  /*0700*/  FFMA R13, R8, R13, R15 ;  /* 0x0000000d080d7223 */ /* 0x002fc8000000000f */
[----:B--2---:R-:W-:-:S04]  /*0710*/  FFMA R9, R24, R9, R13 ;  /* 0x0000000918097223 */ /* 0x004fc8000000000d */
[----:B---3--:R-:W-:-:S04]  /*0720*/  FFMA R10, R14, R10, R9 ;  /* 0x0000000a0e0a7223 */ /* 0x008fc80000000009 */
[----:B------:R-:W-:Y:S01]  /*0730*/  FFMA R11, R25, R11, R10 ;  /* 0x0000000b190b7223 */ /* 0x000fe2000000000a */
[----:B------:R-:W-:Y:S06]  /*0740*/  BAR.SYNC.DEFER_BLOCKING 0x0 ;  /* 0x0000000000007b1d */ /* 0x000fec0000010000 */
[----:B------:R-:W-:Y:S05]  /*0750*/  @P0 BRA `(.L_x_1) ;  /* 0xfffffff800ac0947 */ /* 0x000fea000383ffff */
.L_x_0:
[----:B------:R-:W-:Y:S01]  /*0760*/  STG.E desc[UR8][R22.64], R11 ;  /* 0x0000000b16007986 */ /* 0x000fe2000c101908 */
[----:B------:R-:W-:Y:S05]  /*0770*/  EXIT ;  /* 0x000000000000794d */ /* 0x000fea0003800000 */
.L_x_2:
[----:B------:R-:W-:-:S00]  /*0780*/  BRA `(.L_x_2) ;  /* 0xfffffffc00fc7947 */ /* 0x000fc0000383ffff */
[----:B------:R-:W-:-:S00]  /*0790*/  NOP ;  /* 0x0000000000007918 */ /* 0x000fc00000000000 */
        /* <DEDUP_REMOVED lines=14> */
.L_x_3:


//--------------------- .nv.shared._Z9mm_kernelPfS_S_j --------------------------
	.section	.nv.shared._Z9mm_kernelPfS_S_j,"aw",@nobits
	.sectionflags	@""
	.align	4
.nv.shared._Z9mm_kernelPfS_S_j:
	.zero		9216


//--------------------- .nv.shared.reserved.0     --------------------------
	.section	.nv.shared.reserved.0,"aw",@nobits
	.weak		__nv_reservedSMEM_offset_0_alias
	.size		__nv_reservedSMEM_offset_0_alias, 0, 64
	.other		__nv_reservedSMEM_offset_0_alias,@"STO_CUDA_RESERVED_SHARED STV_DEFAULT"
__nv_reservedSMEM_offset_0_alias:
	.zero		0
	.zero		64


//--------------------- .nv.constant0._Z9mm_kernelPfS_S_j --------------------------
	.section	.nv.constant0._Z9mm_kernelPfS_S_j,"a",@progbits
	.sectionflags	@""
	.align	4
.nv.constant0._Z9mm_kernelPfS_S_j:
	.zero		924


//--------------------- SYMBOLS --------------------------

	.type		.nv.reservedSmem.offset0,@object
	.size		.nv.reservedSmem.offset0,0x4
	.type		.nv.reservedSmem.cap,@object
	.size		.nv.reservedSmem.cap,0x4
